//
// Generated by NVIDIA NVVM Compiler
//
// Compiler Build ID: CL-36424714
// Cuda compilation tools, release 13.0, V13.0.88
// Based on NVVM 20.0.0
//

.version 9.0
.target sm_100
.address_size 64

	// .globl	default_function_kernel

.visible .entry default_function_kernel(
	.param .u64 .ptr .align 1 default_function_kernel_param_0,
	.param .u64 .ptr .align 1 default_function_kernel_param_1
)
.maxntid 64
{
	.reg .b32 	%r<5>;
	.reg .b32 	%f<5>;
	.reg .b64 	%rd<8>;

	ld.param.u64 	%rd1, [default_function_kernel_param_0];
	ld.param.u64 	%rd2, [default_function_kernel_param_1];
	cvta.to.global.u64 	%rd3, %rd1;
	cvta.to.global.u64 	%rd4, %rd2;
	mov.u32 	%r1, %ctaid.x;
	shl.b32 	%r2, %r1, 6;
	mov.u32 	%r3, %tid.x;
	or.b32  	%r4, %r2, %r3;
	mul.wide.u32 	%rd5, %r4, 4;
	add.s64 	%rd6, %rd4, %rd5;
	ld.global.nc.f32 	%f1, [%rd6];
	sin.approx.f32 	%f2, %f1;
	sub.f32 	%f3, %f1, %f2;
	sub.f32 	%f4, %f3, %f1;
	add.s64 	%rd7, %rd3, %rd5;
	st.global.f32 	[%rd7], %f4;
	ret;

}


// ===== COMPILED SASS (sm_100) =====

	.target	sm_100

	.elftype	@"ET_EXEC"


//--------------------- .note.nv.tkinfo           --------------------------
	.section	.note.nv.tkinfo,"",@"SHT_NOTE"
	.sectionflags	@"SHF_NOTE_NV_TKINFO"
	.tkinfo
        /*0018*/ 	.word	0x00000002
        /*0030*/ 	.string	""
        /*0030*/ 	.string	"ptxas"
        /*0030*/ 	.string	"Cuda compilation tools, release 13.0, V13.0.88"
        /*0030*/ 	.string	"Build cuda_13.0.r13.0/compiler.36424714_0"
        /*0030*/ 	.string	"-arch sm_100 -m 64 "



//--------------------- .note.nv.cuinfo           --------------------------
	.section	.note.nv.cuinfo,"",@"SHT_NOTE"
	.sectionflags	@"SHF_NOTE_NV_CUINFO"
        /*0018*/ 	.short	0x0002
        /*001a*/ 	.short	0x0064
        /*001c*/ 	.short	0x0082
	.zero		2


//--------------------- .nv.info                  --------------------------
	.section	.nv.info,"",@"SHT_CUDA_INFO"
	.align	4


	//----- nvinfo : EIATTR_REGCOUNT
	.align		4
        /*0000*/ 	.byte	0x04, 0x2f
        /*0002*/ 	.short	(.L_1 - .L_0)
	.align		4
.L_0:
        /*0004*/ 	.word	index@(default_function_kernel)
        /*0008*/ 	.word	0x0000000c


	//----- nvinfo : EIATTR_FRAME_SIZE
	.align		4
.L_1:
        /*000c*/ 	.byte	0x04, 0x11
        /*000e*/ 	.short	(.L_3 - .L_2)
	.align		4
.L_2:
        /*0010*/ 	.word	index@(default_function_kernel)
        /*0014*/ 	.word	0x00000000


	//----- nvinfo : EIATTR_MIN_STACK_SIZE
	.align		4
.L_3:
        /*0018*/ 	.byte	0x04, 0x12
        /*001a*/ 	.short	(.L_5 - .L_4)
	.align		4
.L_4:
        /*001c*/ 	.word	index@(default_function_kernel)
        /*0020*/ 	.word	0x00000000
.L_5:


//--------------------- .nv.compat                --------------------------
	.section	.nv.compat,"",@"SHT_CUDA_COMPAT_INFO"
	.align	4
        /*0000*/ 	.byte	0x02, 0x09, 0x00, 0x00, 0x02, 0x02, 0x01, 0x00, 0x02, 0x05, 0x05, 0x00, 0x03, 0x07, 0x01, 0x01
        /*0010*/ 	.byte	0x02, 0x03, 0x00, 0x00, 0x02, 0x06, 0x01, 0x00, 0x04, 0x0b, 0x08, 0x00, 0x09, 0x00, 0x00, 0x00
        /*0020*/ 	.byte	0x00, 0x00, 0x00, 0x00


//--------------------- .nv.info.default_function_kernel --------------------------
	.section	.nv.info.default_function_kernel,"",@"SHT_CUDA_INFO"
	.sectionflags	@""
	.align	4


	//----- nvinfo : EIATTR_CUDA_API_VERSION
	.align		4
        /*0000*/ 	.byte	0x04, 0x37
        /*0002*/ 	.short	(.L_7 - .L_6)
.L_6:
        /*0004*/ 	.word	0x00000082


	//----- nvinfo : EIATTR_KPARAM_INFO
	.align		4
.L_7:
        /*0008*/ 	.byte	0x04, 0x17
        /*000a*/ 	.short	(.L_9 - .L_8)
.L_8:
        /*000c*/ 	.word	0x00000000
        /*0010*/ 	.short	0x0001
        /*0012*/ 	.short	0x0008
        /*0014*/ 	.byte	0x00, 0xf5, 0x21, 0x00


	//----- nvinfo : EIATTR_KPARAM_INFO
	.align		4
.L_9:
        /*0018*/ 	.byte	0x04, 0x17
        /*001a*/ 	.short	(.L_11 - .L_10)
.L_10:
        /*001c*/ 	.word	0x00000000
        /*0020*/ 	.short	0x0000
        /*0022*/ 	.short	0x0000
        /*0024*/ 	.byte	0x00, 0xf5, 0x21, 0x00


	//----- nvinfo : EIATTR_SPARSE_MMA_MASK
	.align		4
.L_11:
        /*0028*/ 	.byte	0x03, 0x50
        /*002a*/ 	.short	0x0000


	//----- nvinfo : EIATTR_MAXREG_COUNT
	.align		4
        /*002c*/ 	.byte	0x03, 0x1b
        /*002e*/ 	.short	0x00ff


	//----- nvinfo : EIATTR_MERCURY_ISA_VERSION
	.align		4
        /*0030*/ 	.byte	0x03, 0x5f
        /*0032*/ 	.short	0x0101


	//----- nvinfo : EIATTR_VRC_CTA_INIT_COUNT
	.align		4
        /*0034*/ 	.byte	0x02, 0x4a
	.zero		1
	.zero		1


	//----- nvinfo : EIATTR_EXIT_INSTR_OFFSETS
	.align		4
        /*0038*/ 	.byte	0x04, 0x1c
        /*003a*/ 	.short	(.L_13 - .L_12)


	//   ....[0]....
.L_12:
        /*003c*/ 	.word	0x00000100


	//----- nvinfo : EIATTR_MAX_THREADS
	.align		4
.L_13:
        /*0040*/ 	.byte	0x04, 0x05
        /*0042*/ 	.short	(.L_15 - .L_14)
.L_14:
        /*0044*/ 	.word	0x00000040
        /*0048*/ 	.word	0x00000001
        /*004c*/ 	.word	0x00000001


	//----- nvinfo : EIATTR_CBANK_PARAM_SIZE
	.align		4
.L_15:
        /*0050*/ 	.byte	0x03, 0x19
        /*0052*/ 	.short	0x0010


	//----- nvinfo : EIATTR_PARAM_CBANK
	.align		4
        /*0054*/ 	.byte	0x04, 0x0a
        /*0056*/ 	.short	(.L_17 - .L_16)
	.align		4
.L_16:
        /*0058*/ 	.word	index@(.nv.constant0.default_function_kernel)
        /*005c*/ 	.short	0x0380
        /*005e*/ 	.short	0x0010


	//----- nvinfo : EIATTR_SW_WAR
	.align		4
.L_17:
        /*0060*/ 	.byte	0x04, 0x36
        /*0062*/ 	.short	(.L_19 - .L_18)
.L_18:
        /*0064*/ 	.word	0x00000008
.L_19:


//--------------------- .nv.callgraph             --------------------------
	.section	.nv.callgraph,"",@"SHT_CUDA_CALLGRAPH"
	.align	4
	.sectionentsize	8
	.align		4
        /*0000*/ 	.word	0x00000000
	.align		4
        /*0004*/ 	.word	0xffffffff
	.align		4
        /*0008*/ 	.word	0x00000000
	.align		4
        /*000c*/ 	.word	0xfffffffe
	.align		4
        /*0010*/ 	.word	0x00000000
	.align		4
        /*0014*/ 	.word	0xfffffffd
	.align		4
        /*0018*/ 	.word	0x00000000
	.align		4
        /*001c*/ 	.word	0xfffffffc


//--------------------- .text.default_function_kernel --------------------------
	.section	.text.default_function_kernel,"ax",@progbits
	.align	128
        .global         default_function_kernel
        .type           default_function_kernel,@function
        .size           default_function_kernel,(.L_x_1 - default_function_kernel)
        .other          default_function_kernel,@"STO_CUDA_ENTRY STV_DEFAULT"
default_function_kernel:
.text.default_function_kernel:
[----:B------:R-:W-:Y:S01]  /*0000*/  LDC R1, c[0x0][0x37c] ;  /* 0x0000df00ff017b82 */ /* 0x000fe20000000800 */
[----:B------:R-:W0:Y:S07]  /*0010*/  S2R R7, SR_TID.X ;  /* 0x0000000000077919 */ /* 0x000e2e0000002100 */
[----:B------:R-:W1:Y:S01]  /*0020*/  S2UR UR4, SR_CTAID.X ;  /* 0x00000000000479c3 */ /* 0x000e620000002500 */
[----:B------:R-:W2:Y:S07]  /*0030*/  LDCU.64 UR6, c[0x0][0x358] ;  /* 0x00006b00ff0677ac */ /* 0x000eae0008000a00 */
[----:B------:R-:W3:Y:S08]  /*0040*/  LDC.64 R2, c[0x0][0x388] ;  /* 0x0000e200ff027b82 */ /* 0x000ef00000000a00 */
[----:B------:R-:W4:Y:S01]  /*0050*/  LDC.64 R4, c[0x0][0x380] ;  /* 0x0000e000ff047b82 */ /* 0x000f220000000a00 */
[----:B-1----:R-:W-:-:S06]  /*0060*/  USHF.L.U32 UR4, UR4, 0x6, URZ ;  /* 0x0000000604047899 */ /* 0x002fcc00080006ff */
[----:B0-----:R-:W-:-:S05]  /*0070*/  LOP3.LUT R7, R7, UR4, RZ, 0xfc, !PT ;  /* 0x0000000407077c12 */ /* 0x001fca000f8efcff */
[----:B---3--:R-:W-:-:S06]  /*0080*/  IMAD.WIDE.U32 R2, R7, 0x4, R2 ;  /* 0x0000000407027825 */ /* 0x008fcc00078e0002 */
[----:B--2---:R-:W2:Y:S01]  /*0090*/  LDG.E.CONSTANT R2, desc[UR6][R2.64] ;  /* 0x0000000602027981 */ /* 0x004ea2000c1e9900 */
[----:B----4-:R-:W-:-:S04]  /*00a0*/  IMAD.WIDE.U32 R4, R7, 0x4, R4 ;  /* 0x0000000407047825 */ /* 0x010fc800078e0004 */
[----:B--2---:R-:W-:-:S04]  /*00b0*/  FMUL.RZ R0, R2, 0.15915493667125701904 ;  /* 0x3e22f98302007820 */ /* 0x004fc8000040c000 */
[----:B------:R-:W0:Y:S02]  /*00c0*/  MUFU.SIN R9, R0 ;  /* 0x0000000000097308 */ /* 0x000e240000000400 */
[----:B0-----:R-:W-:-:S04]  /*00d0*/  FADD R9, R2, -R9 ;  /* 0x8000000902097221 */ /* 0x001fc80000000000 */
[----:B------:R-:W-:-:S05]  /*00e0*/  FADD R9, -R2, R9 ;  /* 0x0000000902097221 */ /* 0x000fca0000000100 */
[----:B------:R-:W-:Y:S01]  /*00f0*/  STG.E desc[UR6][R4.64], R9 ;  /* 0x0000000904007986 */ /* 0x000fe2000c101906 */
[----:B------:R-:W-:Y:S05]  /*0100*/  EXIT ;  /* 0x000000000000794d */ /* 0x000fea0003800000 */
.L_x_0:
[----:B------:R-:W-:-:S00]  /*0110*/  BRA `(.L_x_0) ;  /* 0xfffffffc00fc7947 */ /* 0x000fc0000383ffff */
[----:B------:R-:W-:-:S00]  /*0120*/  NOP ;  /* 0x0000000000007918 */ /* 0x000fc00000000000 */
        /* <DEDUP_REMOVED lines=13> */
.L_x_1:


//--------------------- .nv.shared.reserved.0     --------------------------
	.section	.nv.shared.reserved.0,"aw",@nobits
	.weak		__nv_reservedSMEM_offset_0_alias
	.size		__nv_reservedSMEM_offset_0_alias, 0, 64
	.other		__nv_reservedSMEM_offset_0_alias,@"STO_CUDA_RESERVED_SHARED STV_DEFAULT"
__nv_reservedSMEM_offset_0_alias:
	.zero		0
	.zero		64


//--------------------- .nv.constant0.default_function_kernel --------------------------
	.section	.nv.constant0.default_function_kernel,"a",@progbits
	.sectionflags	@""
	.align	4
.nv.constant0.default_function_kernel:
	.zero		912


//--------------------- SYMBOLS --------------------------

	.type		.nv.reservedSmem.offset0,@object
	.size		.nv.reservedSmem.offset0,0x4
